//
// Generated by NVIDIA NVVM Compiler
//
// Compiler Build ID: CL-36424714
// Cuda compilation tools, release 13.0, V13.0.88
// Based on NVVM 20.0.0
//

.version 9.0
.target sm_100
.address_size 64

	// .globl	_Z14atb_kernel_dotPKdS0_PdS1_iiiii
// _ZZ14atb_kernel_dotPKdS0_PdS1_iiiiiE5cache has been demoted

.visible .entry _Z14atb_kernel_dotPKdS0_PdS1_iiiii(
	.param .u64 .ptr .align 1 _Z14atb_kernel_dotPKdS0_PdS1_iiiii_param_0,
	.param .u64 .ptr .align 1 _Z14atb_kernel_dotPKdS0_PdS1_iiiii_param_1,
	.param .u64 .ptr .align 1 _Z14atb_kernel_dotPKdS0_PdS1_iiiii_param_2,
	.param .u64 .ptr .align 1 _Z14atb_kernel_dotPKdS0_PdS1_iiiii_param_3,
	.param .u32 _Z14atb_kernel_dotPKdS0_PdS1_iiiii_param_4,
	.param .u32 _Z14atb_kernel_dotPKdS0_PdS1_iiiii_param_5,
	.param .u32 _Z14atb_kernel_dotPKdS0_PdS1_iiiii_param_6,
	.param .u32 _Z14atb_kernel_dotPKdS0_PdS1_iiiii_param_7,
	.param .u32 _Z14atb_kernel_dotPKdS0_PdS1_iiiii_param_8
)
{
	.reg .pred 	%p<5>;
	.reg .b32 	%r<21>;
	.reg .b64 	%rd<15>;
	.reg .b64 	%fd<13>;
	// demoted variable
	.shared .align 8 .b8 _ZZ14atb_kernel_dotPKdS0_PdS1_iiiiiE5cache[4096];
	ld.param.u64 	%rd1, [_Z14atb_kernel_dotPKdS0_PdS1_iiiii_param_0];
	ld.param.u64 	%rd2, [_Z14atb_kernel_dotPKdS0_PdS1_iiiii_param_1];
	ld.param.u64 	%rd3, [_Z14atb_kernel_dotPKdS0_PdS1_iiiii_param_2];
	ld.param.u32 	%r7, [_Z14atb_kernel_dotPKdS0_PdS1_iiiii_param_4];
	ld.param.u32 	%r8, [_Z14atb_kernel_dotPKdS0_PdS1_iiiii_param_5];
	ld.param.u32 	%r11, [_Z14atb_kernel_dotPKdS0_PdS1_iiiii_param_6];
	ld.param.u32 	%r9, [_Z14atb_kernel_dotPKdS0_PdS1_iiiii_param_7];
	ld.param.u32 	%r10, [_Z14atb_kernel_dotPKdS0_PdS1_iiiii_param_8];
	mov.u32 	%r1, %ctaid.x;
	mov.u32 	%r2, %tid.x;
	mov.u32 	%r12, %ntid.x;
	mad.lo.s32 	%r3, %r1, %r12, %r2;
	setp.ge.s32 	%p1, %r3, %r11;
	shl.b32 	%r13, %r2, 3;
	mov.u32 	%r14, _ZZ14atb_kernel_dotPKdS0_PdS1_iiiiiE5cache;
	add.s32 	%r4, %r14, %r13;
	@%p1 bra 	$L__BB0_2;
	cvta.to.global.u64 	%rd5, %rd1;
	cvta.to.global.u64 	%rd6, %rd2;
	mad.lo.s32 	%r15, %r7, %r3, %r9;
	mul.wide.s32 	%rd7, %r15, 8;
	add.s64 	%rd8, %rd5, %rd7;
	ld.global.f64 	%fd1, [%rd8];
	mad.lo.s32 	%r16, %r8, %r3, %r10;
	mul.wide.s32 	%rd9, %r16, 8;
	add.s64 	%rd10, %rd6, %rd9;
	ld.global.f64 	%fd2, [%rd10];
	mul.f64 	%fd3, %fd1, %fd2;
	st.shared.f64 	[%r4], %fd3;
	bra.uni 	$L__BB0_3;
$L__BB0_2:
	mov.b64 	%rd4, 0;
	st.shared.u64 	[%r4], %rd4;
$L__BB0_3:
	bar.sync 	0;
	mov.b32 	%r20, 256;
$L__BB0_4:
	setp.ge.u32 	%p2, %r2, %r20;
	@%p2 bra 	$L__BB0_6;
	shl.b32 	%r18, %r20, 3;
	add.s32 	%r19, %r4, %r18;
	ld.shared.f64 	%fd4, [%r19];
	ld.shared.f64 	%fd5, [%r4];
	add.f64 	%fd6, %fd4, %fd5;
	st.shared.f64 	[%r4], %fd6;
	mov.b64 	%rd11, 0;
	st.shared.u64 	[%r19], %rd11;
$L__BB0_6:
	cvt.rn.f64.u32 	%fd7, %r20;
	mul.f64 	%fd8, %fd7, 0d3FE0000000000000;
	cvt.rpi.f64.f64 	%fd9, %fd8;
	cvt.rzi.s32.f64 	%r20, %fd9;
	bar.sync 	0;
	setp.gt.s32 	%p3, %r20, 1;
	@%p3 bra 	$L__BB0_4;
	setp.ne.s32 	%p4, %r2, 0;
	@%p4 bra 	$L__BB0_9;
	ld.shared.f64 	%fd10, [_ZZ14atb_kernel_dotPKdS0_PdS1_iiiiiE5cache];
	ld.shared.f64 	%fd11, [_ZZ14atb_kernel_dotPKdS0_PdS1_iiiiiE5cache+8];
	add.f64 	%fd12, %fd10, %fd11;
	cvta.to.global.u64 	%rd12, %rd3;
	mul.wide.u32 	%rd13, %r1, 8;
	add.s64 	%rd14, %rd12, %rd13;
	st.global.f64 	[%rd14], %fd12;
$L__BB0_9:
	ret;

}


// ===== COMPILED SASS (sm_100) =====

	.target	sm_100

	.elftype	@"ET_EXEC"


//--------------------- .note.nv.tkinfo           --------------------------
	.section	.note.nv.tkinfo,"",@"SHT_NOTE"
	.sectionflags	@"SHF_NOTE_NV_TKINFO"
	.tkinfo
        /*0018*/ 	.word	0x00000002
        /*0030*/ 	.string	""
        /*0030*/ 	.string	"ptxas"
        /*0030*/ 	.string	"Cuda compilation tools, release 13.0, V13.0.88"
        /*0030*/ 	.string	"Build cuda_13.0.r13.0/compiler.36424714_0"
        /*0030*/ 	.string	"-arch sm_100 -m 64 "



//--------------------- .note.nv.cuinfo           --------------------------
	.section	.note.nv.cuinfo,"",@"SHT_NOTE"
	.sectionflags	@"SHF_NOTE_NV_CUINFO"
        /*0018*/ 	.short	0x0002
        /*001a*/ 	.short	0x0064
        /*001c*/ 	.short	0x0082
	.zero		2


//--------------------- .nv.info                  --------------------------
	.section	.nv.info,"",@"SHT_CUDA_INFO"
	.align	4


	//----- nvinfo : EIATTR_REGCOUNT
	.align		4
        /*0000*/ 	.byte	0x04, 0x2f
        /*0002*/ 	.short	(.L_1 - .L_0)
	.align		4
.L_0:
        /*0004*/ 	.word	index@(_Z14atb_kernel_dotPKdS0_PdS1_iiiii)
        /*0008*/ 	.word	0x0000000e


	//----- nvinfo : EIATTR_FRAME_SIZE
	.align		4
.L_1:
        /*000c*/ 	.byte	0x04, 0x11
        /*000e*/ 	.short	(.L_3 - .L_2)
	.align		4
.L_2:
        /*0010*/ 	.word	index@(_Z14atb_kernel_dotPKdS0_PdS1_iiiii)
        /*0014*/ 	.word	0x00000000


	//----- nvinfo : EIATTR_MIN_STACK_SIZE
	.align		4
.L_3:
        /*0018*/ 	.byte	0x04, 0x12
        /*001a*/ 	.short	(.L_5 - .L_4)
	.align		4
.L_4:
        /*001c*/ 	.word	index@(_Z14atb_kernel_dotPKdS0_PdS1_iiiii)
        /*0020*/ 	.word	0x00000000
.L_5:


//--------------------- .nv.compat                --------------------------
	.section	.nv.compat,"",@"SHT_CUDA_COMPAT_INFO"
	.align	4
        /*0000*/ 	.byte	0x02, 0x09, 0x00, 0x00, 0x02, 0x02, 0x01, 0x00, 0x02, 0x05, 0x05, 0x00, 0x03, 0x07, 0x01, 0x01
        /*0010*/ 	.byte	0x02, 0x03, 0x00, 0x00, 0x02, 0x06, 0x01, 0x00, 0x04, 0x0b, 0x08, 0x00, 0x01, 0x00, 0x00, 0x00
        /*0020*/ 	.byte	0x00, 0x00, 0x00, 0x00


//--------------------- .nv.info._Z14atb_kernel_dotPKdS0_PdS1_iiiii --------------------------
	.section	.nv.info._Z14atb_kernel_dotPKdS0_PdS1_iiiii,"",@"SHT_CUDA_INFO"
	.sectionflags	@""
	.align	4


	//----- nvinfo : EIATTR_CUDA_API_VERSION
	.align		4
        /*0000*/ 	.byte	0x04, 0x37
        /*0002*/ 	.short	(.L_7 - .L_6)
.L_6:
        /*0004*/ 	.word	0x00000082


	//----- nvinfo : EIATTR_KPARAM_INFO
	.align		4
.L_7:
        /*0008*/ 	.byte	0x04, 0x17
        /*000a*/ 	.short	(.L_9 - .L_8)
.L_8:
        /*000c*/ 	.word	0x00000000
        /*0010*/ 	.short	0x0008
        /*0012*/ 	.short	0x0030
        /*0014*/ 	.byte	0x00, 0xf0, 0x11, 0x00


	//----- nvinfo : EIATTR_KPARAM_INFO
	.align		4
.L_9:
        /*0018*/ 	.byte	0x04, 0x17
        /*001a*/ 	.short	(.L_11 - .L_10)
.L_10:
        /*001c*/ 	.word	0x00000000
        /*0020*/ 	.short	0x0007
        /*0022*/ 	.short	0x002c
        /*0024*/ 	.byte	0x00, 0xf0, 0x11, 0x00


	//----- nvinfo : EIATTR_KPARAM_INFO
	.align		4
.L_11:
        /*0028*/ 	.byte	0x04, 0x17
        /*002a*/ 	.short	(.L_13 - .L_12)
.L_12:
        /*002c*/ 	.word	0x00000000
        /*0030*/ 	.short	0x0006
        /*0032*/ 	.short	0x0028
        /*0034*/ 	.byte	0x00, 0xf0, 0x11, 0x00


	//----- nvinfo : EIATTR_KPARAM_INFO
	.align		4
.L_13:
        /*0038*/ 	.byte	0x04, 0x17
        /*003a*/ 	.short	(.L_15 - .L_14)
.L_14:
        /*003c*/ 	.word	0x00000000
        /*0040*/ 	.short	0x0005
        /*0042*/ 	.short	0x0024
        /*0044*/ 	.byte	0x00, 0xf0, 0x11, 0x00


	//----- nvinfo : EIATTR_KPARAM_INFO
	.align		4
.L_15:
        /*0048*/ 	.byte	0x04, 0x17
        /*004a*/ 	.short	(.L_17 - .L_16)
.L_16:
        /*004c*/ 	.word	0x00000000
        /*0050*/ 	.short	0x0004
        /*0052*/ 	.short	0x0020
        /*0054*/ 	.byte	0x00, 0xf0, 0x11, 0x00


	//----- nvinfo : EIATTR_KPARAM_INFO
	.align		4
.L_17:
        /*0058*/ 	.byte	0x04, 0x17
        /*005a*/ 	.short	(.L_19 - .L_18)
.L_18:
        /*005c*/ 	.word	0x00000000
        /*0060*/ 	.short	0x0003
        /*0062*/ 	.short	0x0018
        /*0064*/ 	.byte	0x00, 0xf5, 0x21, 0x00


	//----- nvinfo : EIATTR_KPARAM_INFO
	.align		4
.L_19:
        /*0068*/ 	.byte	0x04, 0x17
        /*006a*/ 	.short	(.L_21 - .L_20)
.L_20:
        /*006c*/ 	.word	0x00000000
        /*0070*/ 	.short	0x0002
        /*0072*/ 	.short	0x0010
        /*0074*/ 	.byte	0x00, 0xf5, 0x21, 0x00


	//----- nvinfo : EIATTR_KPARAM_INFO
	.align		4
.L_21:
        /*0078*/ 	.byte	0x04, 0x17
        /*007a*/ 	.short	(.L_23 - .L_22)
.L_22:
        /*007c*/ 	.word	0x00000000
        /*0080*/ 	.short	0x0001
        /*0082*/ 	.short	0x0008
        /*0084*/ 	.byte	0x00, 0xf5, 0x21, 0x00


	//----- nvinfo : EIATTR_KPARAM_INFO
	.align		4
.L_23:
        /*0088*/ 	.byte	0x04, 0x17
        /*008a*/ 	.short	(.L_25 - .L_24)
.L_24:
        /*008c*/ 	.word	0x00000000
        /*0090*/ 	.short	0x0000
        /*0092*/ 	.short	0x0000
        /*0094*/ 	.byte	0x00, 0xf5, 0x21, 0x00


	//----- nvinfo : EIATTR_SPARSE_MMA_MASK
	.align		4
.L_25:
        /*0098*/ 	.byte	0x03, 0x50
        /*009a*/ 	.short	0x0000


	//----- nvinfo : EIATTR_MAXREG_COUNT
	.align		4
        /*009c*/ 	.byte	0x03, 0x1b
        /*009e*/ 	.short	0x00ff


	//----- nvinfo : EIATTR_NUM_BARRIERS
	.align		4
        /*00a0*/ 	.byte	0x02, 0x4c
        /*00a2*/ 	.byte	0x01
	.zero		1


	//----- nvinfo : EIATTR_MERCURY_ISA_VERSION
	.align		4
        /*00a4*/ 	.byte	0x03, 0x5f
        /*00a6*/ 	.short	0x0101


	//----- nvinfo : EIATTR_VRC_CTA_INIT_COUNT
	.align		4
        /*00a8*/ 	.byte	0x02, 0x4a
	.zero		1
	.zero		1


	//----- nvinfo : EIATTR_EXIT_INSTR_OFFSETS
	.align		4
        /*00ac*/ 	.byte	0x04, 0x1c
        /*00ae*/ 	.short	(.L_27 - .L_26)


	//   ....[0]....
.L_26:
        /*00b0*/ 	.word	0x000002a0


	//   ....[1]....
        /*00b4*/ 	.word	0x00000330


	//----- nvinfo : EIATTR_CBANK_PARAM_SIZE
	.align		4
.L_27:
        /*00b8*/ 	.byte	0x03, 0x19
        /*00ba*/ 	.short	0x0034


	//----- nvinfo : EIATTR_PARAM_CBANK
	.align		4
        /*00bc*/ 	.byte	0x04, 0x0a
        /*00be*/ 	.short	(.L_29 - .L_28)
	.align		4
.L_28:
        /*00c0*/ 	.word	index@(.nv.constant0._Z14atb_kernel_dotPKdS0_PdS1_iiiii)
        /*00c4*/ 	.short	0x0380
        /*00c6*/ 	.short	0x0034


	//----- nvinfo : EIATTR_SW_WAR
	.align		4
.L_29:
        /*00c8*/ 	.byte	0x04, 0x36
        /*00ca*/ 	.short	(.L_31 - .L_30)
.L_30:
        /*00cc*/ 	.word	0x00000008
.L_31:


//--------------------- .nv.callgraph             --------------------------
	.section	.nv.callgraph,"",@"SHT_CUDA_CALLGRAPH"
	.align	4
	.sectionentsize	8
	.align		4
        /*0000*/ 	.word	0x00000000
	.align		4
        /*0004*/ 	.word	0xffffffff
	.align		4
        /*0008*/ 	.word	0x00000000
	.align		4
        /*000c*/ 	.word	0xfffffffe
	.align		4
        /*0010*/ 	.word	0x00000000
	.align		4
        /*0014*/ 	.word	0xfffffffd
	.align		4
        /*0018*/ 	.word	0x00000000
	.align		4
        /*001c*/ 	.word	0xfffffffc


//--------------------- .text._Z14atb_kernel_dotPKdS0_PdS1_iiiii --------------------------
	.section	.text._Z14atb_kernel_dotPKdS0_PdS1_iiiii,"ax",@progbits
	.align	128
        .global         _Z14atb_kernel_dotPKdS0_PdS1_iiiii
        .type           _Z14atb_kernel_dotPKdS0_PdS1_iiiii,@function
        .size           _Z14atb_kernel_dotPKdS0_PdS1_iiiii,(.L_x_2 - _Z14atb_kernel_dotPKdS0_PdS1_iiiii)
        .other          _Z14atb_kernel_dotPKdS0_PdS1_iiiii,@"STO_CUDA_ENTRY STV_DEFAULT"
_Z14atb_kernel_dotPKdS0_PdS1_iiiii:
.text._Z14atb_kernel_dotPKdS0_PdS1_iiiii:
[----:B------:R-:W-:Y:S01]  /*0000*/  LDC R1, c[0x0][0x37c] ;  /* 0x0000df00ff017b82 */ /* 0x000fe20000000800 */
[----:B------:R-:W0:Y:S01]  /*0010*/  S2R R0, SR_CTAID.X ;  /* 0x0000000000007919 */ /* 0x000e220000002500 */
[----:B------:R-:W0:Y:S06]  /*0020*/  LDCU UR4, c[0x0][0x360] ;  /* 0x00006c00ff0477ac */ /* 0x000e2c0008000800 */
[----:B------:R-:W1:Y:S01]  /*0030*/  LDC.64 R6, c[0x0][0x388] ;  /* 0x0000e200ff067b82 */ /* 0x000e620000000a00 */
[----:B------:R-:W0:Y:S01]  /*0040*/  S2R R3, SR_TID.X ;  /* 0x0000000000037919 */ /* 0x000e220000002100 */
[----:B------:R-:W2:Y:S01]  /*0050*/  LDCU UR5, c[0x0][0x3a8] ;  /* 0x00007500ff0577ac */ /* 0x000ea20008000800 */
[----:B------:R-:W3:Y:S05]  /*0060*/  LDCU.64 UR6, c[0x0][0x358] ;  /* 0x00006b00ff0677ac */ /* 0x000eea0008000a00 */
[----:B------:R-:W4:Y:S01]  /*0070*/  LDC.64 R4, c[0x0][0x380] ;  /* 0x0000e000ff047b82 */ /* 0x000f220000000a00 */
[----:B0-----:R-:W-:-:S05]  /*0080*/  IMAD R2, R0, UR4, R3 ;  /* 0x0000000400027c24 */ /* 0x001fca000f8e0203 */
[----:B--2---:R-:W-:-:S13]  /*0090*/  ISETP.GE.AND P0, PT, R2, UR5, PT ;  /* 0x0000000502007c0c */ /* 0x004fda000bf06270 */
[----:B------:R-:W0:Y:S08]  /*00a0*/  @!P0 LDC R8, c[0x0][0x3b0] ;  /* 0x0000ec00ff088b82 */ /* 0x000e300000000800 */
[----:B------:R-:W0:Y:S08]  /*00b0*/  @!P0 LDC.64 R10, c[0x0][0x3a0] ;  /* 0x0000e800ff0a8b82 */ /* 0x000e300000000a00 */
[----:B------:R-:W2:Y:S01]  /*00c0*/  @!P0 LDC R9, c[0x0][0x3ac] ;  /* 0x0000eb00ff098b82 */ /* 0x000ea20000000800 */
[----:B0-----:R-:W-:-:S04]  /*00d0*/  @!P0 IMAD R11, R2, R11, R8 ;  /* 0x0000000b020b8224 */ /* 0x001fc800078e0208 */
[----:B-1----:R-:W-:-:S04]  /*00e0*/  @!P0 IMAD.WIDE R6, R11, 0x8, R6 ;  /* 0x000000080b068825 */ /* 0x002fc800078e0206 */
[----:B--2---:R-:W-:Y:S02]  /*00f0*/  @!P0 IMAD R9, R2, R10, R9 ;  /* 0x0000000a02098224 */ /* 0x004fe400078e0209 */
[----:B---3--:R-:W2:Y:S02]  /*0100*/  @!P0 LDG.E.64 R6, desc[UR6][R6.64] ;  /* 0x0000000606068981 */ /* 0x008ea4000c1e1b00 */
[----:B----4-:R-:W-:-:S06]  /*0110*/  @!P0 IMAD.WIDE R4, R9, 0x8, R4 ;  /* 0x0000000809048825 */ /* 0x010fcc00078e0204 */
[----:B------:R-:W2:Y:S01]  /*0120*/  @!P0 LDG.E.64 R4, desc[UR6][R4.64] ;  /* 0x0000000604048981 */ /* 0x000ea2000c1e1b00 */
[----:B------:R-:W0:Y:S01]  /*0130*/  S2UR UR5, SR_CgaCtaId ;  /* 0x00000000000579c3 */ /* 0x000e220000008800 */
[----:B------:R-:W-:Y:S02]  /*0140*/  UMOV UR4, 0x400 ;  /* 0x0000040000047882 */ /* 0x000fe40000000000 */
[----:B0-----:R-:W-:-:S06]  /*0150*/  ULEA UR4, UR5, UR4, 0x18 ;  /* 0x0000000405047291 */ /* 0x001fcc000f8ec0ff */
[----:B------:R-:W-:Y:S02]  /*0160*/  LEA R11, R3, UR4, 0x3 ;  /* 0x00000004030b7c11 */ /* 0x000fe4000f8e18ff */
[----:B------:R-:W-:Y:S01]  /*0170*/  MOV R2, 0x100 ;  /* 0x0000010000027802 */ /* 0x000fe20000000f00 */
[----:B--2---:R-:W-:-:S07]  /*0180*/  @!P0 DMUL R8, R4, R6 ;  /* 0x0000000604088228 */ /* 0x004fce0000000000 */
[----:B------:R0:W-:Y:S04]  /*0190*/  @!P0 STS.64 [R11], R8 ;  /* 0x000000080b008388 */ /* 0x0001e80000000a00 */
[----:B------:R0:W-:Y:S01]  /*01a0*/  @P0 STS.64 [R11], RZ ;  /* 0x000000ff0b000388 */ /* 0x0001e20000000a00 */
[----:B------:R-:W-:Y:S06]  /*01b0*/  BAR.SYNC.DEFER_BLOCKING 0x0 ;  /* 0x0000000000007b1d */ /* 0x000fec0000010000 */
.L_x_0:
[----:B------:R-:W-:Y:S01]  /*01c0*/  ISETP.GE.U32.AND P0, PT, R3, R2, PT ;  /* 0x000000020300720c */ /* 0x000fe20003f06070 */
[----:B0-----:R-:W0:-:S12]  /*01d0*/  I2F.F64.U32 R8, R2 ;  /* 0x0000000200087312 */ /* 0x001e180000201800 */
[----:B------:R-:W-:Y:S01]  /*01e0*/  @!P0 LEA R10, R2, R11, 0x3 ;  /* 0x0000000b020a8211 */ /* 0x000fe200078e18ff */
[----:B------:R-:W-:Y:S01]  /*01f0*/  @!P0 LDS.64 R6, [R11] ;  /* 0x000000000b068984 */ /* 0x000fe20000000a00 */
[----:B0-----:R-:W-:-:S03]  /*0200*/  DMUL R8, R8, 0.5 ;  /* 0x3fe0000008087828 */ /* 0x001fc60000000000 */
[----:B------:R-:W0:Y:S03]  /*0210*/  @!P0 LDS.64 R4, [R10] ;  /* 0x000000000a048984 */ /* 0x000e260000000a00 */
[----:B------:R-:W1:Y:S01]  /*0220*/  F2I.F64.CEIL R2, R8 ;  /* 0x0000000800027311 */ /* 0x000e620000309100 */
[----:B0-----:R-:W-:-:S07]  /*0230*/  @!P0 DADD R4, R4, R6 ;  /* 0x0000000004048229 */ /* 0x001fce0000000006 */
[----:B------:R2:W-:Y:S04]  /*0240*/  @!P0 STS.64 [R11], R4 ;  /* 0x000000040b008388 */ /* 0x0005e80000000a00 */
[----:B------:R2:W-:Y:S01]  /*0250*/  @!P0 STS.64 [R10], RZ ;  /* 0x000000ff0a008388 */ /* 0x0005e20000000a00 */
[----:B------:R-:W-:Y:S01]  /*0260*/  BAR.SYNC.DEFER_BLOCKING 0x0 ;  /* 0x0000000000007b1d */ /* 0x000fe20000010000 */
[----:B-1----:R-:W-:-:S13]  /*0270*/  ISETP.GT.AND P0, PT, R2, 0x1, PT ;  /* 0x000000010200780c */ /* 0x002fda0003f04270 */
[----:B--2---:R-:W-:Y:S05]  /*0280*/  @P0 BRA `(.L_x_0) ;  /* 0xfffffffc00cc0947 */ /* 0x004fea000383ffff */
[----:B------:R-:W-:-:S13]  /*0290*/  ISETP.NE.AND P0, PT, R3, RZ, PT ;  /* 0x000000ff0300720c */ /* 0x000fda0003f05270 */
[----:B------:R-:W-:Y:S05]  /*02a0*/  @P0 EXIT ;  /* 0x000000000000094d */ /* 0x000fea0003800000 */
[----:B------:R-:W0:Y:S01]  /*02b0*/  S2UR UR5, SR_CgaCtaId ;  /* 0x00000000000579c3 */ /* 0x000e220000008800 */
[----:B------:R-:W-:-:S07]  /*02c0*/  UMOV UR4, 0x400 ;  /* 0x0000040000047882 */ /* 0x000fce0000000000 */
[----:B------:R-:W1:Y:S01]  /*02d0*/  LDC.64 R2, c[0x0][0x390] ;  /* 0x0000e400ff027b82 */ /* 0x000e620000000a00 */
[----:B0-----:R-:W-:Y:S01]  /*02e0*/  ULEA UR4, UR5, UR4, 0x18 ;  /* 0x0000000405047291 */ /* 0x001fe2000f8ec0ff */
[----:B-1----:R-:W-:-:S08]  /*02f0*/  IMAD.WIDE.U32 R2, R0, 0x8, R2 ;  /* 0x0000000800027825 */ /* 0x002fd000078e0002 */
[----:B------:R-:W0:Y:S02]  /*0300*/  LDS.128 R4, [UR4] ;  /* 0x00000004ff047984 */ /* 0x000e240008000c00 */
[----:B0-----:R-:W-:-:S07]  /*0310*/  DADD R4, R4, R6 ;  /* 0x0000000004047229 */ /* 0x001fce0000000006 */
[----:B------:R-:W-:Y:S01]  /*0320*/  STG.E.64 desc[UR6][R2.64], R4 ;  /* 0x0000000402007986 */ /* 0x000fe2000c101b06 */
[----:B------:R-:W-:Y:S05]  /*0330*/  EXIT ;  /* 0x000000000000794d */ /* 0x000fea0003800000 */
.L_x_1:
[----:B------:R-:W-:-:S00]  /*0340*/  BRA `(.L_x_1) ;  /* 0xfffffffc00fc7947 */ /* 0x000fc0000383ffff */
[----:B------:R-:W-:-:S00]  /*0350*/  NOP ;  /* 0x0000000000007918 */ /* 0x000fc00000000000 */
        /* <DEDUP_REMOVED lines=10> */
.L_x_2:


//--------------------- .nv.shared._Z14atb_kernel_dotPKdS0_PdS1_iiiii --------------------------
	.section	.nv.shared._Z14atb_kernel_dotPKdS0_PdS1_iiiii,"aw",@nobits
	.sectionflags	@""
	.align	8
.nv.shared._Z14atb_kernel_dotPKdS0_PdS1_iiiii:
	.zero		5120


//--------------------- .nv.shared.reserved.0     --------------------------
	.section	.nv.shared.reserved.0,"aw",@nobits
	.weak		__nv_reservedSMEM_offset_0_alias
	.size		__nv_reservedSMEM_offset_0_alias, 0, 64
	.other		__nv_reservedSMEM_offset_0_alias,@"STO_CUDA_RESERVED_SHARED STV_DEFAULT"
__nv_reservedSMEM_offset_0_alias:
	.zero		0
	.zero		64


//--------------------- .nv.constant0._Z14atb_kernel_dotPKdS0_PdS1_iiiii --------------------------
	.section	.nv.constant0._Z14atb_kernel_dotPKdS0_PdS1_iiiii,"a",@progbits
	.sectionflags	@""
	.align	4
.nv.constant0._Z14atb_kernel_dotPKdS0_PdS1_iiiii:
	.zero		948


//--------------------- SYMBOLS --------------------------

	.type		.nv.reservedSmem.offset0,@object
	.size		.nv.reservedSmem.offset0,0x4
	.type		.nv.reservedSmem.cap,@object
	.size		.nv.reservedSmem.cap,0x4
